//
// Generated by NVIDIA NVVM Compiler
//
// Compiler Build ID: CL-36424714
// Cuda compilation tools, release 13.0, V13.0.88
// Based on NVVM 20.0.0
//

.version 9.0
.target sm_100
.address_size 64

	// .globl	atan2Kernel

.visible .entry atan2Kernel(
	.param .u64 .ptr .align 1 atan2Kernel_param_0,
	.param .u32 atan2Kernel_param_1,
	.param .u64 .ptr .align 1 atan2Kernel_param_2,
	.param .u32 atan2Kernel_param_3,
	.param .u32 atan2Kernel_param_4
)
{
	.reg .pred 	%p<11>;
	.reg .b32 	%r<14>;
	.reg .b64 	%rd<9>;
	.reg .b64 	%fd<45>;

	ld.param.u64 	%rd2, [atan2Kernel_param_0];
	ld.param.u32 	%r2, [atan2Kernel_param_1];
	ld.param.u64 	%rd3, [atan2Kernel_param_2];
	ld.param.u32 	%r3, [atan2Kernel_param_3];
	ld.param.u32 	%r4, [atan2Kernel_param_4];
	mov.u32 	%r5, %ctaid.x;
	mov.u32 	%r6, %ntid.x;
	mov.u32 	%r7, %tid.x;
	mad.lo.s32 	%r1, %r5, %r6, %r7;
	setp.ge.s32 	%p1, %r1, %r4;
	@%p1 bra 	$L__BB0_8;
	cvta.to.global.u64 	%rd4, %rd2;
	cvta.to.global.u64 	%rd5, %rd3;
	mul.lo.s32 	%r8, %r2, %r1;
	mul.wide.s32 	%rd6, %r8, 8;
	add.s64 	%rd7, %rd4, %rd6;
	mul.lo.s32 	%r9, %r3, %r1;
	mul.wide.s32 	%rd8, %r9, 8;
	add.s64 	%rd1, %rd5, %rd8;
	ld.global.f64 	%fd1, [%rd7+8];
	ld.global.f64 	%fd2, [%rd7];
	abs.f64 	%fd3, %fd2;
	abs.f64 	%fd4, %fd1;
	setp.leu.f64 	%p2, %fd4, %fd3;
	setp.gt.f64 	%p3, %fd4, %fd3;
	selp.f64 	%fd5, %fd4, %fd3, %p3;
	selp.f64 	%fd13, %fd3, %fd4, %p3;
	div.rn.f64 	%fd14, %fd13, %fd5;
	mul.f64 	%fd15, %fd14, %fd14;
	fma.rn.f64 	%fd16, %fd15, 0dBEF53E1D2A25FF7E, 0d3F2D3B63DBB65B49;
	fma.rn.f64 	%fd17, %fd16, %fd15, 0dBF5312788DDE082E;
	fma.rn.f64 	%fd18, %fd17, %fd15, 0d3F6F9690C8249315;
	fma.rn.f64 	%fd19, %fd18, %fd15, 0dBF82CF5AABC7CF0D;
	fma.rn.f64 	%fd20, %fd19, %fd15, 0d3F9162B0B2A3BFDE;
	fma.rn.f64 	%fd21, %fd20, %fd15, 0dBF9A7256FEB6FC6B;
	fma.rn.f64 	%fd22, %fd21, %fd15, 0d3FA171560CE4A489;
	fma.rn.f64 	%fd23, %fd22, %fd15, 0dBFA4F44D841450E4;
	fma.rn.f64 	%fd24, %fd23, %fd15, 0d3FA7EE3D3F36BB95;
	fma.rn.f64 	%fd25, %fd24, %fd15, 0dBFAAD32AE04A9FD1;
	fma.rn.f64 	%fd26, %fd25, %fd15, 0d3FAE17813D66954F;
	fma.rn.f64 	%fd27, %fd26, %fd15, 0dBFB11089CA9A5BCD;
	fma.rn.f64 	%fd28, %fd27, %fd15, 0d3FB3B12B2DB51738;
	fma.rn.f64 	%fd29, %fd28, %fd15, 0dBFB745D022F8DC5C;
	fma.rn.f64 	%fd30, %fd29, %fd15, 0d3FBC71C709DFE927;
	fma.rn.f64 	%fd31, %fd30, %fd15, 0dBFC2492491FA1744;
	fma.rn.f64 	%fd32, %fd31, %fd15, 0d3FC99999999840D2;
	fma.rn.f64 	%fd33, %fd32, %fd15, 0dBFD555555555544C;
	mul.f64 	%fd34, %fd15, %fd33;
	fma.rn.f64 	%fd6, %fd34, %fd14, %fd14;
	@%p2 bra 	$L__BB0_3;
	{
	.reg .b32 %temp; 
	mov.b64 	{%temp, %r11}, %fd2;
	}
	setp.lt.s32 	%p5, %r11, 0;
	neg.f64 	%fd37, %fd6;
	selp.f64 	%fd38, %fd6, %fd37, %p5;
	add.f64 	%fd43, %fd38, 0d3FF921FB54442D18;
	bra.uni 	$L__BB0_4;
$L__BB0_3:
	{
	.reg .b32 %temp; 
	mov.b64 	{%temp, %r10}, %fd2;
	}
	setp.lt.s32 	%p4, %r10, 0;
	mov.f64 	%fd35, 0d400921FB54442D18;
	sub.f64 	%fd36, %fd35, %fd6;
	selp.f64 	%fd43, %fd36, %fd6, %p4;
$L__BB0_4:
	setp.neu.f64 	%p6, %fd5, 0d0000000000000000;
	@%p6 bra 	$L__BB0_6;
	{
	.reg .b32 %temp; 
	mov.b64 	{%temp, %r13}, %fd2;
	}
	setp.lt.s32 	%p9, %r13, 0;
	selp.f64 	%fd44, 0d400921FB54442D18, 0d0000000000000000, %p9;
	bra.uni 	$L__BB0_7;
$L__BB0_6:
	setp.eq.f64 	%p7, %fd3, %fd4;
	{
	.reg .b32 %temp; 
	mov.b64 	{%temp, %r12}, %fd2;
	}
	setp.lt.s32 	%p8, %r12, 0;
	selp.f64 	%fd39, 0d4002D97C7F3321D2, 0d3FE921FB54442D18, %p8;
	selp.f64 	%fd44, %fd39, %fd43, %p7;
$L__BB0_7:
	add.rn.f64 	%fd40, %fd3, %fd4;
	setp.nan.f64 	%p10, %fd40, %fd40;
	copysign.f64 	%fd41, %fd1, %fd44;
	selp.f64 	%fd42, %fd40, %fd41, %p10;
	st.global.f64 	[%rd1], %fd42;
$L__BB0_8:
	ret;

}


// ===== COMPILED SASS (sm_100) =====

	.target	sm_100

	.elftype	@"ET_EXEC"


//--------------------- .note.nv.tkinfo           --------------------------
	.section	.note.nv.tkinfo,"",@"SHT_NOTE"
	.sectionflags	@"SHF_NOTE_NV_TKINFO"
	.tkinfo
        /*0018*/ 	.word	0x00000002
        /*0030*/ 	.string	""
        /*0030*/ 	.string	"ptxas"
        /*0030*/ 	.string	"Cuda compilation tools, release 13.0, V13.0.88"
        /*0030*/ 	.string	"Build cuda_13.0.r13.0/compiler.36424714_0"
        /*0030*/ 	.string	"-arch sm_100 -m 64 "



//--------------------- .note.nv.cuinfo           --------------------------
	.section	.note.nv.cuinfo,"",@"SHT_NOTE"
	.sectionflags	@"SHF_NOTE_NV_CUINFO"
        /*0018*/ 	.short	0x0002
        /*001a*/ 	.short	0x0064
        /*001c*/ 	.short	0x0082
	.zero		2


//--------------------- .nv.info                  --------------------------
	.section	.nv.info,"",@"SHT_CUDA_INFO"
	.align	4


	//----- nvinfo : EIATTR_REGCOUNT
	.align		4
        /*0000*/ 	.byte	0x04, 0x2f
        /*0002*/ 	.short	(.L_1 - .L_0)
	.align		4
.L_0:
        /*0004*/ 	.word	index@(atan2Kernel)
        /*0008*/ 	.word	0x0000001c


	//----- nvinfo : EIATTR_FRAME_SIZE
	.align		4
.L_1:
        /*000c*/ 	.byte	0x04, 0x11
        /*000e*/ 	.short	(.L_3 - .L_2)
	.align		4
.L_2:
        /*0010*/ 	.word	index@($__internal_0_$__cuda_sm20_div_rn_f64_full)
        /*0014*/ 	.word	0x00000000


	//----- nvinfo : EIATTR_FRAME_SIZE
	.align		4
.L_3:
        /*0018*/ 	.byte	0x04, 0x11
        /*001a*/ 	.short	(.L_5 - .L_4)
	.align		4
.L_4:
        /*001c*/ 	.word	index@(atan2Kernel)
        /*0020*/ 	.word	0x00000000


	//----- nvinfo : EIATTR_MIN_STACK_SIZE
	.align		4
.L_5:
        /*0024*/ 	.byte	0x04, 0x12
        /*0026*/ 	.short	(.L_7 - .L_6)
	.align		4
.L_6:
        /*0028*/ 	.word	index@(atan2Kernel)
        /*002c*/ 	.word	0x00000000
.L_7:


//--------------------- .nv.compat                --------------------------
	.section	.nv.compat,"",@"SHT_CUDA_COMPAT_INFO"
	.align	4
        /*0000*/ 	.byte	0x02, 0x09, 0x00, 0x00, 0x02, 0x02, 0x01, 0x00, 0x02, 0x05, 0x05, 0x00, 0x03, 0x07, 0x01, 0x01
        /*0010*/ 	.byte	0x02, 0x03, 0x00, 0x00, 0x02, 0x06, 0x01, 0x00, 0x04, 0x0b, 0x08, 0x00, 0x01, 0x00, 0x00, 0x00
        /*0020*/ 	.byte	0x00, 0x00, 0x00, 0x00


//--------------------- .nv.info.atan2Kernel      --------------------------
	.section	.nv.info.atan2Kernel,"",@"SHT_CUDA_INFO"
	.sectionflags	@""
	.align	4


	//----- nvinfo : EIATTR_CUDA_API_VERSION
	.align		4
        /*0000*/ 	.byte	0x04, 0x37
        /*0002*/ 	.short	(.L_9 - .L_8)
.L_8:
        /*0004*/ 	.word	0x00000082


	//----- nvinfo : EIATTR_KPARAM_INFO
	.align		4
.L_9:
        /*0008*/ 	.byte	0x04, 0x17
        /*000a*/ 	.short	(.L_11 - .L_10)
.L_10:
        /*000c*/ 	.word	0x00000000
        /*0010*/ 	.short	0x0004
        /*0012*/ 	.short	0x001c
        /*0014*/ 	.byte	0x00, 0xf0, 0x11, 0x00


	//----- nvinfo : EIATTR_KPARAM_INFO
	.align		4
.L_11:
        /*0018*/ 	.byte	0x04, 0x17
        /*001a*/ 	.short	(.L_13 - .L_12)
.L_12:
        /*001c*/ 	.word	0x00000000
        /*0020*/ 	.short	0x0003
        /*0022*/ 	.short	0x0018
        /*0024*/ 	.byte	0x00, 0xf0, 0x11, 0x00


	//----- nvinfo : EIATTR_KPARAM_INFO
	.align		4
.L_13:
        /*0028*/ 	.byte	0x04, 0x17
        /*002a*/ 	.short	(.L_15 - .L_14)
.L_14:
        /*002c*/ 	.word	0x00000000
        /*0030*/ 	.short	0x0002
        /*0032*/ 	.short	0x0010
        /*0034*/ 	.byte	0x00, 0xf5, 0x21, 0x00


	//----- nvinfo : EIATTR_KPARAM_INFO
	.align		4
.L_15:
        /*0038*/ 	.byte	0x04, 0x17
        /*003a*/ 	.short	(.L_17 - .L_16)
.L_16:
        /*003c*/ 	.word	0x00000000
        /*0040*/ 	.short	0x0001
        /*0042*/ 	.short	0x0008
        /*0044*/ 	.byte	0x00, 0xf0, 0x11, 0x00


	//----- nvinfo : EIATTR_KPARAM_INFO
	.align		4
.L_17:
        /*0048*/ 	.byte	0x04, 0x17
        /*004a*/ 	.short	(.L_19 - .L_18)
.L_18:
        /*004c*/ 	.word	0x00000000
        /*0050*/ 	.short	0x0000
        /*0052*/ 	.short	0x0000
        /*0054*/ 	.byte	0x00, 0xf5, 0x21, 0x00


	//----- nvinfo : EIATTR_SPARSE_MMA_MASK
	.align		4
.L_19:
        /*0058*/ 	.byte	0x03, 0x50
        /*005a*/ 	.short	0x0000


	//----- nvinfo : EIATTR_MAXREG_COUNT
	.align		4
        /*005c*/ 	.byte	0x03, 0x1b
        /*005e*/ 	.short	0x00ff


	//----- nvinfo : EIATTR_MERCURY_ISA_VERSION
	.align		4
        /*0060*/ 	.byte	0x03, 0x5f
        /*0062*/ 	.short	0x0101


	//----- nvinfo : EIATTR_VRC_CTA_INIT_COUNT
	.align		4
        /*0064*/ 	.byte	0x02, 0x4a
	.zero		1
	.zero		1


	//----- nvinfo : EIATTR_EXIT_INSTR_OFFSETS
	.align		4
        /*0068*/ 	.byte	0x04, 0x1c
        /*006a*/ 	.short	(.L_21 - .L_20)


	//   ....[0]....
.L_20:
        /*006c*/ 	.word	0x00000070


	//   ....[1]....
        /*0070*/ 	.word	0x00000890


	//----- nvinfo : EIATTR_CRS_STACK_SIZE
	.align		4
.L_21:
        /*0074*/ 	.byte	0x04, 0x1e
        /*0076*/ 	.short	(.L_23 - .L_22)
.L_22:
        /*0078*/ 	.word	0x00000000


	//----- nvinfo : EIATTR_CBANK_PARAM_SIZE
	.align		4
.L_23:
        /*007c*/ 	.byte	0x03, 0x19
        /*007e*/ 	.short	0x0020


	//----- nvinfo : EIATTR_PARAM_CBANK
	.align		4
        /*0080*/ 	.byte	0x04, 0x0a
        /*0082*/ 	.short	(.L_25 - .L_24)
	.align		4
.L_24:
        /*0084*/ 	.word	index@(.nv.constant0.atan2Kernel)
        /*0088*/ 	.short	0x0380
        /*008a*/ 	.short	0x0020


	//----- nvinfo : EIATTR_SW_WAR
	.align		4
.L_25:
        /*008c*/ 	.byte	0x04, 0x36
        /*008e*/ 	.short	(.L_27 - .L_26)
.L_26:
        /*0090*/ 	.word	0x00000008
.L_27:


//--------------------- .nv.callgraph             --------------------------
	.section	.nv.callgraph,"",@"SHT_CUDA_CALLGRAPH"
	.align	4
	.sectionentsize	8
	.align		4
        /*0000*/ 	.word	0x00000000
	.align		4
        /*0004*/ 	.word	0xffffffff
	.align		4
        /*0008*/ 	.word	0x00000000
	.align		4
        /*000c*/ 	.word	0xfffffffe
	.align		4
        /*0010*/ 	.word	0x00000000
	.align		4
        /*0014*/ 	.word	0xfffffffd
	.align		4
        /*0018*/ 	.word	0x00000000
	.align		4
        /*001c*/ 	.word	0xfffffffc


//--------------------- .text.atan2Kernel         --------------------------
	.section	.text.atan2Kernel,"ax",@progbits
	.align	128
        .global         atan2Kernel
        .type           atan2Kernel,@function
        .size           atan2Kernel,(.L_x_8 - atan2Kernel)
        .other          atan2Kernel,@"STO_CUDA_ENTRY STV_DEFAULT"
atan2Kernel:
.text.atan2Kernel:
[----:B------:R-:W-:Y:S01]  /*0000*/  LDC R1, c[0x0][0x37c] ;  /* 0x0000df00ff017b82 */ /* 0x000fe20000000800 */
[----:B------:R-:W0:Y:S07]  /*0010*/  S2R R3, SR_TID.X ;  /* 0x0000000000037919 */ /* 0x000e2e0000002100 */
[----:B------:R-:W0:Y:S01]  /*0020*/  S2UR UR4, SR_CTAID.X ;  /* 0x00000000000479c3 */ /* 0x000e220000002500 */
[----:B------:R-:W1:Y:S07]  /*0030*/  LDCU UR5, c[0x0][0x39c] ;  /* 0x00007380ff0577ac */ /* 0x000e6e0008000800 */
[----:B------:R-:W0:Y:S02]  /*0040*/  LDC R0, c[0x0][0x360] ;  /* 0x0000d800ff007b82 */ /* 0x000e240000000800 */
[----:B0-----:R-:W-:-:S05]  /*0050*/  IMAD R0, R0, UR4, R3 ;  /* 0x0000000400007c24 */ /* 0x001fca000f8e0203 */
[----:B-1----:R-:W-:-:S13]  /*0060*/  ISETP.GE.AND P0, PT, R0, UR5, PT ;  /* 0x0000000500007c0c */ /* 0x002fda000bf06270 */
[----:B------:R-:W-:Y:S05]  /*0070*/  @P0 EXIT ;  /* 0x000000000000094d */ /* 0x000fea0003800000 */
[----:B------:R-:W0:Y:S01]  /*0080*/  LDC.64 R2, c[0x0][0x380] ;  /* 0x0000e000ff027b82 */ /* 0x000e220000000a00 */
[----:B------:R-:W1:Y:S01]  /*0090*/  LDCU UR6, c[0x0][0x388] ;  /* 0x00007100ff0677ac */ /* 0x000e620008000800 */
[----:B------:R-:W2:Y:S01]  /*00a0*/  LDCU.64 UR4, c[0x0][0x358] ;  /* 0x00006b00ff0477ac */ /* 0x000ea20008000a00 */
[----:B-1----:R-:W-:Y:S01]  /*00b0*/  IMAD R5, R0, UR6, RZ ;  /* 0x0000000600057c24 */ /* 0x002fe2000f8e02ff */
[----:B------:R-:W1:Y:S03]  /*00c0*/  LDCU UR6, c[0x0][0x398] ;  /* 0x00007300ff0677ac */ /* 0x000e660008000800 */
[----:B0-----:R-:W-:-:S05]  /*00d0*/  IMAD.WIDE R2, R5, 0x8, R2 ;  /* 0x0000000805027825 */ /* 0x001fca00078e0202 */
[----:B--2---:R-:W2:Y:S04]  /*00e0*/  LDG.E.64 R12, desc[UR4][R2.64+0x8] ;  /* 0x00000804020c7981 */ /* 0x004ea8000c1e1b00 */
[----:B------:R-:W3:Y:S01]  /*00f0*/  LDG.E.64 R10, desc[UR4][R2.64] ;  /* 0x00000004020a7981 */ /* 0x000ee2000c1e1b00 */
[----:B------:R-:W-:Y:S01]  /*0100*/  IMAD.MOV.U32 R4, RZ, RZ, 0x1 ;  /* 0x00000001ff047424 */ /* 0x000fe200078e00ff */
[----:B------:R-:W-:Y:S01]  /*0110*/  BSSY.RECONVERGENT B0, `(.L_x_0) ;  /* 0x000001c000007945 */ /* 0x000fe20003800200 */
[----:B--2---:R-:W-:Y:S02]  /*0120*/  DADD R8, -RZ, |R12| ;  /* 0x00000000ff087229 */ /* 0x004fe4000000050c */
[--C-:B---3--:R-:W-:Y:S02]  /*0130*/  DADD R14, -RZ, |R10|.reuse ;  /* 0x00000000ff0e7229 */ /* 0x108fe4000000050a */
[----:B------:R-:W-:-:S08]  /*0140*/  DSETP.GT.AND P1, PT, |R12|, |R10|, PT ;  /* 0x4000000a0c00722a */ /* 0x000fd00003f24200 */
[----:B------:R-:W-:Y:S02]  /*0150*/  FSEL R17, R9, R15, P1 ;  /* 0x0000000f09117208 */ /* 0x000fe40000800000 */
[----:B------:R-:W-:Y:S02]  /*0160*/  FSEL R16, R8, R14, P1 ;  /* 0x0000000e08107208 */ /* 0x000fe40000800000 */
[----:B------:R-:W0:Y:S04]  /*0170*/  MUFU.RCP64H R5, R17 ;  /* 0x0000001100057308 */ /* 0x000e280000001800 */
[----:B0-----:R-:W-:-:S08]  /*0180*/  DFMA R6, -R16, R4, 1 ;  /* 0x3ff000001006742b */ /* 0x001fd00000000104 */
[----:B------:R-:W-:-:S08]  /*0190*/  DFMA R6, R6, R6, R6 ;  /* 0x000000060606722b */ /* 0x000fd00000000006 */
[----:B------:R-:W-:Y:S01]  /*01a0*/  DFMA R6, R4, R6, R4 ;  /* 0x000000060406722b */ /* 0x000fe20000000004 */
[----:B------:R-:W-:Y:S02]  /*01b0*/  FSEL R4, R14, R8, P1 ;  /* 0x000000080e047208 */ /* 0x000fe40000800000 */
[----:B------:R-:W-:Y:S02]  /*01c0*/  FSEL R5, R15, R9, P1 ;  /* 0x000000090f057208 */ /* 0x000fe40000800000 */
[----:B------:R-:W0:Y:S03]  /*01d0*/  LDC.64 R14, c[0x0][0x390] ;  /* 0x0000e400ff0e7b82 */ /* 0x000e260000000a00 */
[----:B------:R-:W-:Y:S01]  /*01e0*/  DFMA R2, -R16, R6, 1 ;  /* 0x3ff000001002742b */ /* 0x000fe20000000106 */
[----:B------:R-:W-:-:S07]  /*01f0*/  FSETP.GEU.AND P2, PT, |R5|, 6.5827683646048100446e-37, PT ;  /* 0x036000000500780b */ /* 0x000fce0003f4e200 */
[----:B------:R-:W-:-:S08]  /*0200*/  DFMA R2, R6, R2, R6 ;  /* 0x000000020602722b */ /* 0x000fd00000000006 */
[----:B------:R-:W-:-:S08]  /*0210*/  DMUL R6, R2, R4 ;  /* 0x0000000402067228 */ /* 0x000fd00000000000 */
[----:B------:R-:W-:-:S08]  /*0220*/  DFMA R8, -R16, R6, R4 ;  /* 0x000000061008722b */ /* 0x000fd00000000104 */
[----:B------:R-:W-:Y:S01]  /*0230*/  DFMA R2, R2, R8, R6 ;  /* 0x000000080202722b */ /* 0x000fe20000000006 */
[----:B-1----:R-:W-:-:S04]  /*0240*/  IMAD R9, R0, UR6, RZ ;  /* 0x0000000600097c24 */ /* 0x002fc8000f8e02ff */
[----:B0-----:R-:W-:-:S05]  /*0250*/  IMAD.WIDE R8, R9, 0x8, R14 ;  /* 0x0000000809087825 */ /* 0x001fca00078e020e */
[----:B------:R-:W-:-:S05]  /*0260*/  FFMA R6, RZ, R17, R3 ;  /* 0x00000011ff067223 */ /* 0x000fca0000000003 */
[----:B------:R-:W-:-:S13]  /*0270*/  FSETP.GT.AND P0, PT, |R6|, 1.469367938527859385e-39, PT ;  /* 0x001000000600780b */ /* 0x000fda0003f04200 */
[----:B------:R-:W-:Y:S05]  /*0280*/  @P0 BRA P2, `(.L_x_1) ;  /* 0x0000000000100947 */ /* 0x000fea0001000000 */
[----:B------:R-:W-:-:S07]  /*0290*/  MOV R0, 0x2b0 ;  /* 0x000002b000007802 */ /* 0x000fce0000000f00 */
[----:B------:R-:W-:Y:S05]  /*02a0*/  CALL.REL.NOINC `($__internal_0_$__cuda_sm20_div_rn_f64_full) ;  /* 0x00000004007c7944 */ /* 0x000fea0003c00000 */
[----:B------:R-:W-:Y:S02]  /*02b0*/  IMAD.MOV.U32 R2, RZ, RZ, R4 ;  /* 0x000000ffff027224 */ /* 0x000fe400078e0004 */
[----:B------:R-:W-:-:S07]  /*02c0*/  IMAD.MOV.U32 R3, RZ, RZ, R5 ;  /* 0x000000ffff037224 */ /* 0x000fce00078e0005 */
.L_x_1:
[----:B------:R-:W-:Y:S05]  /*02d0*/  BSYNC.RECONVERGENT B0 ;  /* 0x0000000000007941 */ /* 0x000fea0003800200 */
.L_x_0:
[----:B------:R-:W-:Y:S01]  /*02e0*/  DMUL R4, R2, R2 ;  /* 0x0000000202047228 */ /* 0x000fe20000000000 */
[----:B------:R-:W-:Y:S01]  /*02f0*/  IMAD.MOV.U32 R6, RZ, RZ, -0x2449a4b7 ;  /* 0xdbb65b49ff067424 */ /* 0x000fe200078e00ff */
[----:B------:R-:W-:Y:S01]  /*0300*/  UMOV UR6, 0x2a25ff7e ;  /* 0x2a25ff7e00067882 */ /* 0x000fe20000000000 */
[----:B------:R-:W-:Y:S01]  /*0310*/  IMAD.MOV.U32 R7, RZ, RZ, 0x3f2d3b63 ;  /* 0x3f2d3b63ff077424 */ /* 0x000fe200078e00ff */
[----:B------:R-:W-:Y:S01]  /*0320*/  UMOV UR7, 0x3ef53e1d ;  /* 0x3ef53e1d00077882 */ /* 0x000fe20000000000 */
[----:B------:R-:W-:Y:S01]  /*0330*/  ISETP.GE.AND P2, PT, R11, RZ, PT ;  /* 0x000000ff0b00720c */ /* 0x000fe20003f46270 */
[----:B------:R-:W-:-:S03]  /*0340*/  DSETP.NEU.AND P3, PT, R16, RZ, PT ;  /* 0x000000ff1000722a */ /* 0x000fc60003f6d000 */
[----:B------:R-:W-:Y:S01]  /*0350*/  DFMA R6, R4, -UR6, R6 ;  /* 0x8000000604067c2b */ /* 0x000fe20008000006 */
[----:B------:R-:W-:Y:S01]  /*0360*/  UMOV UR6, 0x8dde082e ;  /* 0x8dde082e00067882 */ /* 0x000fe20000000000 */
[----:B------:R-:W-:Y:S01]  /*0370*/  UMOV UR7, 0x3f531278 ;  /* 0x3f53127800077882 */ /* 0x000fe20000000000 */
[----:B------:R-:W-:-:S05]  /*0380*/  @P1 PLOP3.LUT P0, PT, P2, PT, PT, 0x80, 0x8 ;  /* 0x000000000008181c */ /* 0x000fca000170f070 */
[----:B------:R-:W-:Y:S01]  /*0390*/  DFMA R6, R4, R6, -UR6 ;  /* 0x8000000604067e2b */ /* 0x000fe20008000006 */
[----:B------:R-:W-:Y:S01]  /*03a0*/  UMOV UR6, 0xc8249315 ;  /* 0xc824931500067882 */ /* 0x000fe20000000000 */
[----:B------:R-:W-:-:S06]  /*03b0*/  UMOV UR7, 0x3f6f9690 ;  /* 0x3f6f969000077882 */ /* 0x000fcc0000000000 */
[----:B------:R-:W-:Y:S01]  /*03c0*/  DFMA R6, R4, R6, UR6 ;  /* 0x0000000604067e2b */ /* 0x000fe20008000006 */
[----:B------:R-:W-:Y:S01]  /*03d0*/  UMOV UR6, 0xabc7cf0d ;  /* 0xabc7cf0d00067882 */ /* 0x000fe20000000000 */
[----:B------:R-:W-:-:S06]  /*03e0*/  UMOV UR7, 0x3f82cf5a ;  /* 0x3f82cf5a00077882 */ /* 0x000fcc0000000000 */
        /* <DEDUP_REMOVED lines=42> */
[----:B------:R-:W-:-:S08]  /*0690*/  DFMA R6, R4, R6, -UR6 ;  /* 0x8000000604067e2b */ /* 0x000fd00008000006 */
[----:B------:R-:W-:Y:S01]  /*06a0*/  DMUL R6, R4, R6 ;  /* 0x0000000604067228 */ /* 0x000fe20000000000 */
[----:B------:R-:W-:Y:S02]  /*06b0*/  @!P1 IMAD.MOV.U32 R4, RZ, RZ, 0x54442d18 ;  /* 0x54442d18ff049424 */ /* 0x000fe400078e00ff */
[----:B------:R-:W-:-:S05]  /*06c0*/  @!P1 IMAD.MOV.U32 R5, RZ, RZ, 0x400921fb ;  /* 0x400921fbff059424 */ /* 0x000fca00078e00ff */
[----:B------:R-:W-:Y:S01]  /*06d0*/  DFMA R14, R6, R2, R2 ;  /* 0x00000002060e722b */ /* 0x000fe20000000002 */
[----:B------:R-:W-:Y:S02]  /*06e0*/  @P1 IMAD.MOV.U32 R6, RZ, RZ, 0x54442d18 ;  /* 0x54442d18ff061424 */ /* 0x000fe400078e00ff */
[----:B------:R-:W-:-:S05]  /*06f0*/  @P1 IMAD.MOV.U32 R7, RZ, RZ, 0x3ff921fb ;  /* 0x3ff921fbff071424 */ /* 0x000fca00078e00ff */
[----:B------:R-:W-:Y:S02]  /*0700*/  @P1 DADD R2, -RZ, -R14 ;  /* 0x00000000ff021229 */ /* 0x000fe4000000090e */
[----:B------:R-:W-:-:S08]  /*0710*/  @!P1 DADD R4, -R14, R4 ;  /* 0x000000000e049229 */ /* 0x000fd00000000104 */
[----:B------:R-:W-:Y:S02]  /*0720*/  @P1 FSEL R2, R14, R2, !P0 ;  /* 0x000000020e021208 */ /* 0x000fe40004000000 */
[----:B------:R-:W-:Y:S02]  /*0730*/  @P1 FSEL R3, R15, R3, !P0 ;  /* 0x000000030f031208 */ /* 0x000fe40004000000 */
[----:B------:R-:W-:-:S04]  /*0740*/  @!P1 PLOP3.LUT P0, PT, P2, PT, PT, 0x80, 0x8 ;  /* 0x000000000008981c */ /* 0x000fc8000170f070 */
[----:B------:R-:W-:Y:S01]  /*0750*/  @P1 DADD R2, R2, R6 ;  /* 0x0000000002021229 */ /* 0x000fe20000000006 */
[----:B------:R-:W-:-:S05]  /*0760*/  @P3 IMAD.MOV.U32 R7, RZ, RZ, 0x7f3321d2 ;  /* 0x7f3321d2ff073424 */ /* 0x000fca00078e00ff */
[----:B------:R-:W-:Y:S01]  /*0770*/  @!P1 FSEL R3, R5, R15, !P0 ;  /* 0x0000000f05039208 */ /* 0x000fe20004000000 */
[----:B------:R-:W-:Y:S01]  /*0780*/  @P3 IMAD.MOV.U32 R15, RZ, RZ, 0x4002d97c ;  /* 0x4002d97cff0f3424 */ /* 0x000fe200078e00ff */
[----:B------:R-:W-:Y:S01]  /*0790*/  @!P1 FSEL R2, R4, R14, !P0 ;  /* 0x0000000e04029208 */ /* 0x000fe20004000000 */
[----:B------:R-:W-:Y:S01]  /*07a0*/  @P3 DSETP.NEU.AND P1, PT, |R10|, |R12|, PT ;  /* 0x4000000c0a00322a */ /* 0x000fe20003f2d200 */
[----:B------:R-:W-:Y:S01]  /*07b0*/  @P3 FSEL R7, R7, 3.37028055040000000000e+12, !P0 ;  /* 0x54442d1807073808 */ /* 0x000fe20004000000 */
[----:B------:R-:W-:Y:S01]  /*07c0*/  DADD R10, |R12|, |R10| ;  /* 0x000000000c0a7229 */ /* 0x000fe2000000060a */
[----:B------:R-:W-:Y:S02]  /*07d0*/  @P3 FSEL R15, R15, 1.8213495016098022461, !P0 ;  /* 0x3fe921fb0f0f3808 */ /* 0x000fe40004000000 */
[----:B------:R-:W-:Y:S02]  /*07e0*/  @!P3 FSEL R5, RZ, 2.1426990032196044922, P0 ;  /* 0x400921fbff05b808 */ /* 0x000fe40000000000 */
[----:B------:R-:W-:-:S02]  /*07f0*/  @P3 FSEL R3, R15, R3, !P1 ;  /* 0x000000030f033208 */ /* 0x000fc40004800000 */
[----:B------:R-:W-:Y:S02]  /*0800*/  @P3 FSEL R0, R7, R2, !P1 ;  /* 0x0000000207003208 */ /* 0x000fe40004800000 */
[----:B------:R-:W-:Y:S01]  /*0810*/  @!P3 FSEL R4, RZ, 3.37028055040000000000e+12, P0 ;  /* 0x54442d18ff04b808 */ /* 0x000fe20000000000 */
[----:B------:R-:W-:Y:S01]  /*0820*/  @P3 IMAD.MOV.U32 R5, RZ, RZ, R3 ;  /* 0x000000ffff053224 */ /* 0x000fe200078e0003 */
[----:B------:R-:W-:Y:S01]  /*0830*/  DSETP.NAN.AND P0, PT, R10, R10, PT ;  /* 0x0000000a0a00722a */ /* 0x000fe20003f08000 */
[----:B------:R-:W-:-:S03]  /*0840*/  @P3 IMAD.MOV.U32 R4, RZ, RZ, R0 ;  /* 0x000000ffff043224 */ /* 0x000fc600078e0000 */
[----:B------:R-:W-:Y:S02]  /*0850*/  LOP3.LUT R13, R5, 0x80000000, R13, 0xb8, !PT ;  /* 0x80000000050d7812 */ /* 0x000fe400078eb80d */
[----:B------:R-:W-:Y:S02]  /*0860*/  FSEL R4, R10, R4, P0 ;  /* 0x000000040a047208 */ /* 0x000fe40000000000 */
[----:B------:R-:W-:-:S05]  /*0870*/  FSEL R5, R11, R13, P0 ;  /* 0x0000000d0b057208 */ /* 0x000fca0000000000 */
[----:B------:R-:W-:Y:S01]  /*0880*/  STG.E.64 desc[UR4][R8.64], R4 ;  /* 0x0000000408007986 */ /* 0x000fe2000c101b04 */
[----:B------:R-:W-:Y:S05]  /*0890*/  EXIT ;  /* 0x000000000000794d */ /* 0x000fea0003800000 */
        .weak           $__internal_0_$__cuda_sm20_div_rn_f64_full
        .type           $__internal_0_$__cuda_sm20_div_rn_f64_full,@function
        .size           $__internal_0_$__cuda_sm20_div_rn_f64_full,(.L_x_8 - $__internal_0_$__cuda_sm20_div_rn_f64_full)
$__internal_0_$__cuda_sm20_div_rn_f64_full:
[C---:B------:R-:W-:Y:S01]  /*08a0*/  FSETP.GEU.AND P0, PT, |R17|.reuse, 1.469367938527859385e-39, PT ;  /* 0x001000001100780b */ /* 0x040fe20003f0e200 */
[----:B------:R-:W-:Y:S01]  /*08b0*/  IMAD.MOV.U32 R2, RZ, RZ, 0x1 ;  /* 0x00000001ff027424 */ /* 0x000fe200078e00ff */
[----:B------:R-:W-:Y:S01]  /*08c0*/  LOP3.LUT R6, R17, 0x800fffff, RZ, 0xc0, !PT ;  /* 0x800fffff11067812 */ /* 0x000fe200078ec0ff */
[----:B------:R-:W-:Y:S01]  /*08d0*/  IMAD.MOV.U32 R23, RZ, RZ, 0x1ca00000 ;  /* 0x1ca00000ff177424 */ /* 0x000fe200078e00ff */
[C---:B------:R-:W-:Y:S01]  /*08e0*/  FSETP.GEU.AND P3, PT, |R5|.reuse, 1.469367938527859385e-39, PT ;  /* 0x001000000500780b */ /* 0x040fe20003f6e200 */
[----:B------:R-:W-:Y:S01]  /*08f0*/  BSSY.RECONVERGENT B1, `(.L_x_2) ;  /* 0x0000052000017945 */ /* 0x000fe20003800200 */
[----:B------:R-:W-:Y:S01]  /*0900*/  LOP3.LUT R7, R6, 0x3ff00000, RZ, 0xfc, !PT ;  /* 0x3ff0000006077812 */ /* 0x000fe200078efcff */
[----:B------:R-:W-:Y:S01]  /*0910*/  IMAD.MOV.U32 R6, RZ, RZ, R16 ;  /* 0x000000ffff067224 */ /* 0x000fe200078e0010 */
[----:B------:R-:W-:Y:S02]  /*0920*/  LOP3.LUT R22, R5, 0x7ff00000, RZ, 0xc0, !PT ;  /* 0x7ff0000005167812 */ /* 0x000fe400078ec0ff */
[----:B------:R-:W-:-:S03]  /*0930*/  LOP3.LUT R25, R17, 0x7ff00000, RZ, 0xc0, !PT ;  /* 0x7ff0000011197812 */ /* 0x000fc600078ec0ff */
[----:B------:R-:W-:Y:S01]  /*0940*/  @!P0 DMUL R6, R16, 8.98846567431157953865e+307 ;  /* 0x7fe0000010068828 */ /* 0x000fe20000000000 */
[----:B------:R-:W-:-:S03]  /*0950*/  ISETP.GE.U32.AND P2, PT, R22, R25, PT ;  /* 0x000000191600720c */ /* 0x000fc60003f46070 */
[----:B------:R-:W-:Y:S02]  /*0960*/  @!P3 LOP3.LUT R19, R17, 0x7ff00000, RZ, 0xc0, !PT ;  /* 0x7ff000001113b812 */ /* 0x000fe400078ec0ff */
[----:B------:R-:W0:Y:S02]  /*0970*/  MUFU.RCP64H R3, R7 ;  /* 0x0000000700037308 */ /* 0x000e240000001800 */
[----:B------:R-:W-:Y:S02]  /*0980*/  @!P3 ISETP.GE.U32.AND P4, PT, R22, R19, PT ;  /* 0x000000131600b20c */ /* 0x000fe40003f86070 */
[----:B------:R-:W-:Y:S02]  /*0990*/  @!P0 LOP3.LUT R25, R7, 0x7ff00000, RZ, 0xc0, !PT ;  /* 0x7ff0000007198812 */ /* 0x000fe400078ec0ff */
[----:B------:R-:W-:-:S04]  /*09a0*/  @!P3 SEL R19, R23, 0x63400000, !P4 ;  /* 0x634000001713b807 */ /* 0x000fc80006000000 */
[----:B------:R-:W-:-:S04]  /*09b0*/  @!P3 LOP3.LUT R20, R19, 0x80000000, R5, 0xf8, !PT ;  /* 0x800000001314b812 */ /* 0x000fc800078ef805 */
[----:B------:R-:W-:Y:S01]  /*09c0*/  @!P3 LOP3.LUT R21, R20, 0x100000, RZ, 0xfc, !PT ;  /* 0x001000001415b812 */ /* 0x000fe200078efcff */
[----:B------:R-:W-:Y:S01]  /*09d0*/  @!P3 IMAD.MOV.U32 R20, RZ, RZ, RZ ;  /* 0x000000ffff14b224 */ /* 0x000fe200078e00ff */
[----:B0-----:R-:W-:-:S08]  /*09e0*/  DFMA R14, R2, -R6, 1 ;  /* 0x3ff00000020e742b */ /* 0x001fd00000000806 */
[----:B------:R-:W-:-:S08]  /*09f0*/  DFMA R14, R14, R14, R14 ;  /* 0x0000000e0e0e722b */ /* 0x000fd0000000000e */
[----:B------:R-:W-:Y:S01]  /*0a00*/  DFMA R2, R2, R14, R2 ;  /* 0x0000000e0202722b */ /* 0x000fe20000000002 */
[----:B------:R-:W-:Y:S01]  /*0a10*/  SEL R15, R23, 0x63400000, !P2 ;  /* 0x63400000170f7807 */ /* 0x000fe20005000000 */
[----:B------:R-:W-:-:S03]  /*0a20*/  IMAD.MOV.U32 R14, RZ, RZ, R4 ;  /* 0x000000ffff0e7224 */ /* 0x000fc600078e0004 */
[----:B------:R-:W-:-:S03]  /*0a30*/  LOP3.LUT R15, R15, 0x800fffff, R5, 0xf8, !PT ;  /* 0x800fffff0f0f7812 */ /* 0x000fc600078ef805 */
[----:B------:R-:W-:-:S03]  /*0a40*/  DFMA R18, R2, -R6, 1 ;  /* 0x3ff000000212742b */ /* 0x000fc60000000806 */
[----:B------:R-:W-:-:S05]  /*0a50*/  @!P3 DFMA R14, R14, 2, -R20 ;  /* 0x400000000e0eb82b */ /* 0x000fca0000000814 */
[----:B------:R-:W-:-:S08]  /*0a60*/  DFMA R2, R2, R18, R2 ;  /* 0x000000120202722b */ /* 0x000fd00000000002 */
[----:B------:R-:W-:-:S08]  /*0a70*/  DMUL R18, R2, R14 ;  /* 0x0000000e02127228 */ /* 0x000fd00000000000 */
[----:B------:R-:W-:-:S08]  /*0a80*/  DFMA R20, R18, -R6, R14 ;  /* 0x800000061214722b */ /* 0x000fd0000000000e */
[----:B------:R-:W-:Y:S01]  /*0a90*/  DFMA R20, R2, R20, R18 ;  /* 0x000000140214722b */ /* 0x000fe20000000012 */
[----:B------:R-:W-:Y:S01]  /*0aa0*/  IMAD.MOV.U32 R18, RZ, RZ, R22 ;  /* 0x000000ffff127224 */ /* 0x000fe200078e0016 */
[----:B------:R-:W-:Y:S01]  /*0ab0*/  @!P3 LOP3.LUT R18, R15, 0x7ff00000, RZ, 0xc0, !PT ;  /* 0x7ff000000f12b812 */ /* 0x000fe200078ec0ff */
[----:B------:R-:W-:-:S04]  /*0ac0*/  VIADD R3, R25, 0xffffffff ;  /* 0xffffffff19037836 */ /* 0x000fc80000000000 */
[----:B------:R-:W-:-:S05]  /*0ad0*/  VIADD R2, R18, 0xffffffff ;  /* 0xffffffff12027836 */ /* 0x000fca0000000000 */
[----:B------:R-:W-:-:S04]  /*0ae0*/  ISETP.GT.U32.AND P0, PT, R2, 0x7feffffe, PT ;  /* 0x7feffffe0200780c */ /* 0x000fc80003f04070 */
[----:B------:R-:W-:-:S13]  /*0af0*/  ISETP.GT.U32.OR P0, PT, R3, 0x7feffffe, P0 ;  /* 0x7feffffe0300780c */ /* 0x000fda0000704470 */
[----:B------:R-:W-:Y:S05]  /*0b00*/  @P0 BRA `(.L_x_3) ;  /* 0x00000000006c0947 */ /* 0x000fea0003800000 */
[----:B------:R-:W-:Y:S01]  /*0b10*/  LOP3.LUT R3, R17, 0x7ff00000, RZ, 0xc0, !PT ;  /* 0x7ff0000011037812 */ /* 0x000fe200078ec0ff */
[----:B------:R-:W-:-:S03]  /*0b20*/  IMAD.MOV.U32 R18, RZ, RZ, RZ ;  /* 0x000000ffff127224 */ /* 0x000fc600078e00ff */
[CC--:B------:R-:W-:Y:S02]  /*0b30*/  VIADDMNMX R2, R22.reuse, -R3.reuse, 0xb9600000, !PT ;  /* 0xb960000016027446 */ /* 0x0c0fe40007800903 */
[----:B------:R-:W-:Y:S02]  /*0b40*/  ISETP.GE.U32.AND P0, PT, R22, R3, PT ;  /* 0x000000031600720c */ /* 0x000fe40003f06070 */
[----:B------:R-:W-:Y:S02]  /*0b50*/  VIMNMX R2, PT, PT, R2, 0x46a00000, PT ;  /* 0x46a0000002027848 */ /* 0x000fe40003fe0100 */
[----:B------:R-:W-:-:S05]  /*0b60*/  SEL R23, R23, 0x63400000, !P0 ;  /* 0x6340000017177807 */ /* 0x000fca0004000000 */
[----:B------:R-:W-:-:S04]  /*0b70*/  IMAD.IADD R4, R2, 0x1, -R23 ;  /* 0x0000000102047824 */ /* 0x000fc800078e0a17 */
[----:B------:R-:W-:-:S06]  /*0b80*/  VIADD R19, R4, 0x7fe00000 ;  /* 0x7fe0000004137836 */ /* 0x000fcc0000000000 */
[----:B------:R-:W-:-:S10]  /*0b90*/  DMUL R2, R20, R18 ;  /* 0x0000001214027228 */ /* 0x000fd40000000000 */
[----:B------:R-:W-:-:S13]  /*0ba0*/  FSETP.GTU.AND P0, PT, |R3|, 1.469367938527859385e-39, PT ;  /* 0x001000000300780b */ /* 0x000fda0003f0c200 */
[----:B------:R-:W-:Y:S05]  /*0bb0*/  @P0 BRA `(.L_x_4) ;  /* 0x0000000000940947 */ /* 0x000fea0003800000 */
[----:B------:R-:W-:Y:S01]  /*0bc0*/  DFMA R6, R20, -R6, R14 ;  /* 0x800000061406722b */ /* 0x000fe2000000000e */
[----:B------:R-:W-:-:S09]  /*0bd0*/  IMAD.MOV.U32 R18, RZ, RZ, RZ ;  /* 0x000000ffff127224 */ /* 0x000fd200078e00ff */
[C---:B------:R-:W-:Y:S02]  /*0be0*/  FSETP.NEU.AND P0, PT, R7.reuse, RZ, PT ;  /* 0x000000ff0700720b */ /* 0x040fe40003f0d000 */
[----:B------:R-:W-:-:S04]  /*0bf0*/  LOP3.LUT R5, R7, 0x80000000, R17, 0x48, !PT ;  /* 0x8000000007057812 */ /* 0x000fc800078e4811 */
[----:B------:R-:W-:-:S07]  /*0c00*/  LOP3.LUT R19, R5, R19, RZ, 0xfc, !PT ;  /* 0x0000001305137212 */ /* 0x000fce00078efcff */
[----:B------:R-:W-:Y:S05]  /*0c10*/  @!P0 BRA `(.L_x_4) ;  /* 0x00000000007c8947 */ /* 0x000fea0003800000 */
[----:B------:R-:W-:Y:S01]  /*0c20*/  IMAD.MOV R7, RZ, RZ, -R4 ;  /* 0x000000ffff077224 */ /* 0x000fe200078e0a04 */
[----:B------:R-:W-:Y:S01]  /*0c30*/  DMUL.RP R18, R20, R18 ;  /* 0x0000001214127228 */ /* 0x000fe20000008000 */
[----:B------:R-:W-:-:S06]  /*0c40*/  IMAD.MOV.U32 R6, RZ, RZ, RZ ;  /* 0x000000ffff067224 */ /* 0x000fcc00078e00ff */
[----:B------:R-:W-:-:S03]  /*0c50*/  DFMA R6, R2, -R6, R20 ;  /* 0x800000060206722b */ /* 0x000fc60000000014 */
[----:B------:R-:W-:-:S03]  /*0c60*/  LOP3.LUT R5, R19, R5, RZ, 0x3c, !PT ;  /* 0x0000000513057212 */ /* 0x000fc600078e3cff */
[----:B------:R-:W-:-:S04]  /*0c70*/  IADD3 R6, PT, PT, -R4, -0x43300000, RZ ;  /* 0xbcd0000004067810 */ /* 0x000fc80007ffe1ff */
[----:B------:R-:W-:-:S04]  /*0c80*/  FSETP.NEU.AND P0, PT, |R7|, R6, PT ;  /* 0x000000060700720b */ /* 0x000fc80003f0d200 */
[----:B------:R-:W-:Y:S02]  /*0c90*/  FSEL R2, R18, R2, !P0 ;  /* 0x0000000212027208 */ /* 0x000fe40004000000 */
[----:B------:R-:W-:Y:S01]  /*0ca0*/  FSEL R3, R5, R3, !P0 ;  /* 0x0000000305037208 */ /* 0x000fe20004000000 */
[----:B------:R-:W-:Y:S06]  /*0cb0*/  BRA `(.L_x_4) ;  /* 0x0000000000547947 */ /* 0x000fec0003800000 */
.L_x_3:
[----:B------:R-:W-:-:S14]  /*0cc0*/  DSETP.NAN.AND P0, PT, R4, R4, PT ;  /* 0x000000040400722a */ /* 0x000fdc0003f08000 */
[----:B------:R-:W-:Y:S05]  /*0cd0*/  @P0 BRA `(.L_x_5) ;  /* 0x0000000000440947 */ /* 0x000fea0003800000 */
[----:B------:R-:W-:-:S14]  /*0ce0*/  DSETP.NAN.AND P0, PT, R16, R16, PT ;  /* 0x000000101000722a */ /* 0x000fdc0003f08000 */
[----:B------:R-:W-:Y:S05]  /*0cf0*/  @P0 BRA `(.L_x_6) ;  /* 0x0000000000300947 */ /* 0x000fea0003800000 */
[----:B------:R-:W-:Y:S01]  /*0d00*/  ISETP.NE.AND P0, PT, R18, R25, PT ;  /* 0x000000191200720c */ /* 0x000fe20003f05270 */
[----:B------:R-:W-:Y:S02]  /*0d10*/  IMAD.MOV.U32 R2, RZ, RZ, 0x0 ;  /* 0x00000000ff027424 */ /* 0x000fe400078e00ff */
[----:B------:R-:W-:-:S10]  /*0d20*/  IMAD.MOV.U32 R3, RZ, RZ, -0x80000 ;  /* 0xfff80000ff037424 */ /* 0x000fd400078e00ff */
[----:B------:R-:W-:Y:S05]  /*0d30*/  @!P0 BRA `(.L_x_4) ;  /* 0x0000000000348947 */ /* 0x000fea0003800000 */
[----:B------:R-:W-:Y:S02]  /*0d40*/  ISETP.NE.AND P0, PT, R18, 0x7ff00000, PT ;  /* 0x7ff000001200780c */ /* 0x000fe40003f05270 */
[----:B------:R-:W-:Y:S02]  /*0d50*/  LOP3.LUT R3, R5, 0x80000000, R17, 0x48, !PT ;  /* 0x8000000005037812 */ /* 0x000fe400078e4811 */
[----:B------:R-:W-:-:S13]  /*0d60*/  ISETP.EQ.OR P0, PT, R25, RZ, !P0 ;  /* 0x000000ff1900720c */ /* 0x000fda0004702670 */
[----:B------:R-:W-:Y:S01]  /*0d70*/  @P0 LOP3.LUT R4, R3, 0x7ff00000, RZ, 0xfc, !PT ;  /* 0x7ff0000003040812 */ /* 0x000fe200078efcff */
[----:B------:R-:W-:Y:S02]  /*0d80*/  @!P0 IMAD.MOV.U32 R2, RZ, RZ, RZ ;  /* 0x000000ffff028224 */ /* 0x000fe400078e00ff */
[----:B------:R-:W-:Y:S02]  /*0d90*/  @P0 IMAD.MOV.U32 R2, RZ, RZ, RZ ;  /* 0x000000ffff020224 */ /* 0x000fe400078e00ff */
[----:B------:R-:W-:Y:S01]  /*0da0*/  @P0 IMAD.MOV.U32 R3, RZ, RZ, R4 ;  /* 0x000000ffff030224 */ /* 0x000fe200078e0004 */
[----:B------:R-:W-:Y:S06]  /*0db0*/  BRA `(.L_x_4) ;  /* 0x0000000000147947 */ /* 0x000fec0003800000 */
.L_x_6:
[----:B------:R-:W-:Y:S01]  /*0dc0*/  LOP3.LUT R3, R17, 0x80000, RZ, 0xfc, !PT ;  /* 0x0008000011037812 */ /* 0x000fe200078efcff */
[----:B------:R-:W-:Y:S01]  /*0dd0*/  IMAD.MOV.U32 R2, RZ, RZ, R16 ;  /* 0x000000ffff027224 */ /* 0x000fe200078e0010 */
[----:B------:R-:W-:Y:S06]  /*0de0*/  BRA `(.L_x_4) ;  /* 0x0000000000087947 */ /* 0x000fec0003800000 */
.L_x_5:
[----:B------:R-:W-:Y:S01]  /*0df0*/  LOP3.LUT R3, R5, 0x80000, RZ, 0xfc, !PT ;  /* 0x0008000005037812 */ /* 0x000fe200078efcff */
[----:B------:R-:W-:-:S07]  /*0e00*/  IMAD.MOV.U32 R2, RZ, RZ, R4 ;  /* 0x000000ffff027224 */ /* 0x000fce00078e0004 */
.L_x_4:
[----:B------:R-:W-:Y:S05]  /*0e10*/  BSYNC.RECONVERGENT B1 ;  /* 0x0000000000017941 */ /* 0x000fea0003800200 */
.L_x_2:
[----:B------:R-:W-:Y:S02]  /*0e20*/  IMAD.MOV.U32 R4, RZ, RZ, R2 ;  /* 0x000000ffff047224 */ /* 0x000fe400078e0002 */
[----:B------:R-:W-:Y:S02]  /*0e30*/  IMAD.MOV.U32 R5, RZ, RZ, R3 ;  /* 0x000000ffff057224 */ /* 0x000fe400078e0003 */
[----:B------:R-:W-:Y:S02]  /*0e40*/  IMAD.MOV.U32 R2, RZ, RZ, R0 ;  /* 0x000000ffff027224 */ /* 0x000fe400078e0000 */
[----:B------:R-:W-:-:S04]  /*0e50*/  IMAD.MOV.U32 R3, RZ, RZ, 0x0 ;  /* 0x00000000ff037424 */ /* 0x000fc800078e00ff */
[----:B------:R-:W-:Y:S05]  /*0e60*/  RET.REL.NODEC R2 `(atan2Kernel) ;  /* 0xfffffff002647950 */ /* 0x000fea0003c3ffff */
.L_x_7:
[----:B------:R-:W-:-:S00]  /*0e70*/  BRA `(.L_x_7) ;  /* 0xfffffffc00fc7947 */ /* 0x000fc0000383ffff */
[----:B------:R-:W-:-:S00]  /*0e80*/  NOP ;  /* 0x0000000000007918 */ /* 0x000fc00000000000 */
[----:B------:R-:W-:-:S00]  /*0e90*/  NOP ;  /* 0x0000000000007918 */ /* 0x000fc00000000000 */
[----:B------:R-:W-:-:S00]  /*0ea0*/  NOP ;  /* 0x0000000000007918 */ /* 0x000fc00000000000 */
[----:B------:R-:W-:-:S00]  /*0eb0*/  NOP ;  /* 0x0000000000007918 */ /* 0x000fc00000000000 */
[----:B------:R-:W-:-:S00]  /*0ec0*/  NOP ;  /* 0x0000000000007918 */ /* 0x000fc00000000000 */
[----:B------:R-:W-:-:S00]  /*0ed0*/  NOP ;  /* 0x0000000000007918 */ /* 0x000fc00000000000 */
[----:B------:R-:W-:-:S00]  /*0ee0*/  NOP ;  /* 0x0000000000007918 */ /* 0x000fc00000000000 */
[----:B------:R-:W-:-:S00]  /*0ef0*/  NOP ;  /* 0x0000000000007918 */ /* 0x000fc00000000000 */
.L_x_8:


//--------------------- .nv.shared.reserved.0     --------------------------
	.section	.nv.shared.reserved.0,"aw",@nobits
	.weak		__nv_reservedSMEM_offset_0_alias
	.size		__nv_reservedSMEM_offset_0_alias, 0, 64
	.other		__nv_reservedSMEM_offset_0_alias,@"STO_CUDA_RESERVED_SHARED STV_DEFAULT"
__nv_reservedSMEM_offset_0_alias:
	.zero		0
	.zero		64


//--------------------- .nv.constant0.atan2Kernel --------------------------
	.section	.nv.constant0.atan2Kernel,"a",@progbits
	.sectionflags	@""
	.align	4
.nv.constant0.atan2Kernel:
	.zero		928


//--------------------- SYMBOLS --------------------------

	.type		.nv.reservedSmem.offset0,@object
	.size		.nv.reservedSmem.offset0,0x4
